//
// Generated by NVIDIA NVVM Compiler
//
// Compiler Build ID: CL-36424714
// Cuda compilation tools, release 13.0, V13.0.88
// Based on NVVM 20.0.0
//

.version 9.0
.target sm_100
.address_size 64

	// .globl	_Z16kernel_coalescedPKfPfi
// _ZZ16kernel_coalescedPKfPfiE4tile has been demoted
// _ZZ20kernel_non_coalescedPKfPfiE4tile has been demoted

.visible .entry _Z16kernel_coalescedPKfPfi(
	.param .u64 .ptr .align 1 _Z16kernel_coalescedPKfPfi_param_0,
	.param .u64 .ptr .align 1 _Z16kernel_coalescedPKfPfi_param_1,
	.param .u32 _Z16kernel_coalescedPKfPfi_param_2
)
{
	.reg .pred 	%p<3>;
	.reg .b32 	%r<23>;
	.reg .b32 	%f<37>;
	.reg .b64 	%rd<9>;
	// demoted variable
	.shared .align 4 .b8 _ZZ16kernel_coalescedPKfPfiE4tile[4096];
	ld.param.u64 	%rd1, [_Z16kernel_coalescedPKfPfi_param_0];
	ld.param.u64 	%rd2, [_Z16kernel_coalescedPKfPfi_param_1];
	ld.param.u32 	%r10, [_Z16kernel_coalescedPKfPfi_param_2];
	mov.u32 	%r11, %ctaid.x;
	shl.b32 	%r12, %r11, 5;
	mov.u32 	%r1, %tid.x;
	add.s32 	%r2, %r12, %r1;
	mov.u32 	%r13, %ctaid.y;
	shl.b32 	%r14, %r13, 5;
	mov.u32 	%r3, %tid.y;
	add.s32 	%r15, %r14, %r3;
	max.s32 	%r16, %r2, %r15;
	setp.ge.s32 	%p1, %r16, %r10;
	@%p1 bra 	$L__BB0_4;
	cvta.to.global.u64 	%rd3, %rd1;
	mad.lo.s32 	%r5, %r10, %r15, %r2;
	mul.wide.s32 	%rd4, %r5, 4;
	add.s64 	%rd5, %rd3, %rd4;
	ld.global.nc.f32 	%f1, [%rd5];
	shl.b32 	%r18, %r3, 7;
	mov.u32 	%r19, _ZZ16kernel_coalescedPKfPfiE4tile;
	add.s32 	%r20, %r19, %r18;
	shl.b32 	%r21, %r1, 2;
	add.s32 	%r6, %r20, %r21;
	mov.f32 	%f36, 0f00000000;
	mov.b32 	%r22, 0;
$L__BB0_2:
	st.shared.f32 	[%r6], %f1;
	bar.sync 	0;
	ld.shared.f32 	%f5, [%r6];
	fma.rn.f32 	%f6, %f5, 0f3F800008, %f36;
	bar.sync 	0;
	st.shared.f32 	[%r6], %f1;
	bar.sync 	0;
	ld.shared.f32 	%f7, [%r6];
	fma.rn.f32 	%f8, %f7, 0f3F800008, %f6;
	bar.sync 	0;
	st.shared.f32 	[%r6], %f1;
	bar.sync 	0;
	ld.shared.f32 	%f9, [%r6];
	fma.rn.f32 	%f10, %f9, 0f3F800008, %f8;
	bar.sync 	0;
	st.shared.f32 	[%r6], %f1;
	bar.sync 	0;
	ld.shared.f32 	%f11, [%r6];
	fma.rn.f32 	%f12, %f11, 0f3F800008, %f10;
	bar.sync 	0;
	st.shared.f32 	[%r6], %f1;
	bar.sync 	0;
	ld.shared.f32 	%f13, [%r6];
	fma.rn.f32 	%f14, %f13, 0f3F800008, %f12;
	bar.sync 	0;
	st.shared.f32 	[%r6], %f1;
	bar.sync 	0;
	ld.shared.f32 	%f15, [%r6];
	fma.rn.f32 	%f16, %f15, 0f3F800008, %f14;
	bar.sync 	0;
	st.shared.f32 	[%r6], %f1;
	bar.sync 	0;
	ld.shared.f32 	%f17, [%r6];
	fma.rn.f32 	%f18, %f17, 0f3F800008, %f16;
	bar.sync 	0;
	st.shared.f32 	[%r6], %f1;
	bar.sync 	0;
	ld.shared.f32 	%f19, [%r6];
	fma.rn.f32 	%f20, %f19, 0f3F800008, %f18;
	bar.sync 	0;
	st.shared.f32 	[%r6], %f1;
	bar.sync 	0;
	ld.shared.f32 	%f21, [%r6];
	fma.rn.f32 	%f22, %f21, 0f3F800008, %f20;
	bar.sync 	0;
	st.shared.f32 	[%r6], %f1;
	bar.sync 	0;
	ld.shared.f32 	%f23, [%r6];
	fma.rn.f32 	%f24, %f23, 0f3F800008, %f22;
	bar.sync 	0;
	st.shared.f32 	[%r6], %f1;
	bar.sync 	0;
	ld.shared.f32 	%f25, [%r6];
	fma.rn.f32 	%f26, %f25, 0f3F800008, %f24;
	bar.sync 	0;
	st.shared.f32 	[%r6], %f1;
	bar.sync 	0;
	ld.shared.f32 	%f27, [%r6];
	fma.rn.f32 	%f28, %f27, 0f3F800008, %f26;
	bar.sync 	0;
	st.shared.f32 	[%r6], %f1;
	bar.sync 	0;
	ld.shared.f32 	%f29, [%r6];
	fma.rn.f32 	%f30, %f29, 0f3F800008, %f28;
	bar.sync 	0;
	st.shared.f32 	[%r6], %f1;
	bar.sync 	0;
	ld.shared.f32 	%f31, [%r6];
	fma.rn.f32 	%f32, %f31, 0f3F800008, %f30;
	bar.sync 	0;
	st.shared.f32 	[%r6], %f1;
	bar.sync 	0;
	ld.shared.f32 	%f33, [%r6];
	fma.rn.f32 	%f34, %f33, 0f3F800008, %f32;
	bar.sync 	0;
	st.shared.f32 	[%r6], %f1;
	bar.sync 	0;
	ld.shared.f32 	%f35, [%r6];
	fma.rn.f32 	%f36, %f35, 0f3F800008, %f34;
	bar.sync 	0;
	add.s32 	%r22, %r22, 16;
	setp.ne.s32 	%p2, %r22, 128;
	@%p2 bra 	$L__BB0_2;
	cvta.to.global.u64 	%rd6, %rd2;
	add.s64 	%rd8, %rd6, %rd4;
	st.global.f32 	[%rd8], %f36;
$L__BB0_4:
	ret;

}
	// .globl	_Z20kernel_non_coalescedPKfPfi
.visible .entry _Z20kernel_non_coalescedPKfPfi(
	.param .u64 .ptr .align 1 _Z20kernel_non_coalescedPKfPfi_param_0,
	.param .u64 .ptr .align 1 _Z20kernel_non_coalescedPKfPfi_param_1,
	.param .u32 _Z20kernel_non_coalescedPKfPfi_param_2
)
{
	.reg .pred 	%p<3>;
	.reg .b32 	%r<24>;
	.reg .b32 	%f<37>;
	.reg .b64 	%rd<9>;
	// demoted variable
	.shared .align 4 .b8 _ZZ20kernel_non_coalescedPKfPfiE4tile[4096];
	ld.param.u64 	%rd1, [_Z20kernel_non_coalescedPKfPfi_param_0];
	ld.param.u64 	%rd2, [_Z20kernel_non_coalescedPKfPfi_param_1];
	ld.param.u32 	%r9, [_Z20kernel_non_coalescedPKfPfi_param_2];
	mov.u32 	%r10, %ctaid.x;
	shl.b32 	%r11, %r10, 5;
	mov.u32 	%r1, %tid.x;
	add.s32 	%r2, %r11, %r1;
	mov.u32 	%r12, %ctaid.y;
	shl.b32 	%r13, %r12, 5;
	mov.u32 	%r3, %tid.y;
	add.s32 	%r14, %r13, %r3;
	max.s32 	%r15, %r2, %r14;
	setp.ge.s32 	%p1, %r15, %r9;
	@%p1 bra 	$L__BB1_4;
	cvta.to.global.u64 	%rd3, %rd1;
	mad.lo.s32 	%r17, %r9, %r2, %r14;
	mul.wide.s32 	%rd4, %r17, 4;
	add.s64 	%rd5, %rd3, %rd4;
	ld.global.nc.f32 	%f1, [%rd5];
	shl.b32 	%r18, %r3, 7;
	mov.u32 	%r19, _ZZ20kernel_non_coalescedPKfPfiE4tile;
	add.s32 	%r20, %r19, %r18;
	shl.b32 	%r21, %r1, 2;
	add.s32 	%r5, %r20, %r21;
	mov.f32 	%f36, 0f00000000;
	mov.b32 	%r23, 0;
$L__BB1_2:
	st.shared.f32 	[%r5], %f1;
	bar.sync 	0;
	ld.shared.f32 	%f5, [%r5];
	fma.rn.f32 	%f6, %f5, 0f3F800008, %f36;
	bar.sync 	0;
	st.shared.f32 	[%r5], %f1;
	bar.sync 	0;
	ld.shared.f32 	%f7, [%r5];
	fma.rn.f32 	%f8, %f7, 0f3F800008, %f6;
	bar.sync 	0;
	st.shared.f32 	[%r5], %f1;
	bar.sync 	0;
	ld.shared.f32 	%f9, [%r5];
	fma.rn.f32 	%f10, %f9, 0f3F800008, %f8;
	bar.sync 	0;
	st.shared.f32 	[%r5], %f1;
	bar.sync 	0;
	ld.shared.f32 	%f11, [%r5];
	fma.rn.f32 	%f12, %f11, 0f3F800008, %f10;
	bar.sync 	0;
	st.shared.f32 	[%r5], %f1;
	bar.sync 	0;
	ld.shared.f32 	%f13, [%r5];
	fma.rn.f32 	%f14, %f13, 0f3F800008, %f12;
	bar.sync 	0;
	st.shared.f32 	[%r5], %f1;
	bar.sync 	0;
	ld.shared.f32 	%f15, [%r5];
	fma.rn.f32 	%f16, %f15, 0f3F800008, %f14;
	bar.sync 	0;
	st.shared.f32 	[%r5], %f1;
	bar.sync 	0;
	ld.shared.f32 	%f17, [%r5];
	fma.rn.f32 	%f18, %f17, 0f3F800008, %f16;
	bar.sync 	0;
	st.shared.f32 	[%r5], %f1;
	bar.sync 	0;
	ld.shared.f32 	%f19, [%r5];
	fma.rn.f32 	%f20, %f19, 0f3F800008, %f18;
	bar.sync 	0;
	st.shared.f32 	[%r5], %f1;
	bar.sync 	0;
	ld.shared.f32 	%f21, [%r5];
	fma.rn.f32 	%f22, %f21, 0f3F800008, %f20;
	bar.sync 	0;
	st.shared.f32 	[%r5], %f1;
	bar.sync 	0;
	ld.shared.f32 	%f23, [%r5];
	fma.rn.f32 	%f24, %f23, 0f3F800008, %f22;
	bar.sync 	0;
	st.shared.f32 	[%r5], %f1;
	bar.sync 	0;
	ld.shared.f32 	%f25, [%r5];
	fma.rn.f32 	%f26, %f25, 0f3F800008, %f24;
	bar.sync 	0;
	st.shared.f32 	[%r5], %f1;
	bar.sync 	0;
	ld.shared.f32 	%f27, [%r5];
	fma.rn.f32 	%f28, %f27, 0f3F800008, %f26;
	bar.sync 	0;
	st.shared.f32 	[%r5], %f1;
	bar.sync 	0;
	ld.shared.f32 	%f29, [%r5];
	fma.rn.f32 	%f30, %f29, 0f3F800008, %f28;
	bar.sync 	0;
	st.shared.f32 	[%r5], %f1;
	bar.sync 	0;
	ld.shared.f32 	%f31, [%r5];
	fma.rn.f32 	%f32, %f31, 0f3F800008, %f30;
	bar.sync 	0;
	st.shared.f32 	[%r5], %f1;
	bar.sync 	0;
	ld.shared.f32 	%f33, [%r5];
	fma.rn.f32 	%f34, %f33, 0f3F800008, %f32;
	bar.sync 	0;
	st.shared.f32 	[%r5], %f1;
	bar.sync 	0;
	ld.shared.f32 	%f35, [%r5];
	fma.rn.f32 	%f36, %f35, 0f3F800008, %f34;
	bar.sync 	0;
	add.s32 	%r23, %r23, 16;
	setp.ne.s32 	%p2, %r23, 128;
	@%p2 bra 	$L__BB1_2;
	mad.lo.s32 	%r22, %r9, %r14, %r2;
	cvta.to.global.u64 	%rd6, %rd2;
	mul.wide.s32 	%rd7, %r22, 4;
	add.s64 	%rd8, %rd6, %rd7;
	st.global.f32 	[%rd8], %f36;
$L__BB1_4:
	ret;

}


// ===== COMPILED SASS (sm_100) =====

	.target	sm_100

	.elftype	@"ET_EXEC"


//--------------------- .note.nv.tkinfo           --------------------------
	.section	.note.nv.tkinfo,"",@"SHT_NOTE"
	.sectionflags	@"SHF_NOTE_NV_TKINFO"
	.tkinfo
        /*0018*/ 	.word	0x00000002
        /*0030*/ 	.string	""
        /*0030*/ 	.string	"ptxas"
        /*0030*/ 	.string	"Cuda compilation tools, release 13.0, V13.0.88"
        /*0030*/ 	.string	"Build cuda_13.0.r13.0/compiler.36424714_0"
        /*0030*/ 	.string	"-arch sm_100 -m 64 "



//--------------------- .note.nv.cuinfo           --------------------------
	.section	.note.nv.cuinfo,"",@"SHT_NOTE"
	.sectionflags	@"SHF_NOTE_NV_CUINFO"
        /*0018*/ 	.short	0x0002
        /*001a*/ 	.short	0x0064
        /*001c*/ 	.short	0x0082
	.zero		2


//--------------------- .nv.info                  --------------------------
	.section	.nv.info,"",@"SHT_CUDA_INFO"
	.align	4


	//----- nvinfo : EIATTR_REGCOUNT
	.align		4
        /*0000*/ 	.byte	0x04, 0x2f
        /*0002*/ 	.short	(.L_1 - .L_0)
	.align		4
.L_0:
        /*0004*/ 	.word	index@(_Z16kernel_coalescedPKfPfi)
        /*0008*/ 	.word	0x0000001a


	//----- nvinfo : EIATTR_FRAME_SIZE
	.align		4
.L_1:
        /*000c*/ 	.byte	0x04, 0x11
        /*000e*/ 	.short	(.L_3 - .L_2)
	.align		4
.L_2:
        /*0010*/ 	.word	index@(_Z16kernel_coalescedPKfPfi)
        /*0014*/ 	.word	0x00000000


	//----- nvinfo : EIATTR_REGCOUNT
	.align		4
.L_3:
        /*0018*/ 	.byte	0x04, 0x2f
        /*001a*/ 	.short	(.L_5 - .L_4)
	.align		4
.L_4:
        /*001c*/ 	.word	index@(_Z20kernel_non_coalescedPKfPfi)
        /*0020*/ 	.word	0x0000001c


	//----- nvinfo : EIATTR_FRAME_SIZE
	.align		4
.L_5:
        /*0024*/ 	.byte	0x04, 0x11
        /*0026*/ 	.short	(.L_7 - .L_6)
	.align		4
.L_6:
        /*0028*/ 	.word	index@(_Z20kernel_non_coalescedPKfPfi)
        /*002c*/ 	.word	0x00000000


	//----- nvinfo : EIATTR_MIN_STACK_SIZE
	.align		4
.L_7:
        /*0030*/ 	.byte	0x04, 0x12
        /*0032*/ 	.short	(.L_9 - .L_8)
	.align		4
.L_8:
        /*0034*/ 	.word	index@(_Z20kernel_non_coalescedPKfPfi)
        /*0038*/ 	.word	0x00000000


	//----- nvinfo : EIATTR_MIN_STACK_SIZE
	.align		4
.L_9:
        /*003c*/ 	.byte	0x04, 0x12
        /*003e*/ 	.short	(.L_11 - .L_10)
	.align		4
.L_10:
        /*0040*/ 	.word	index@(_Z16kernel_coalescedPKfPfi)
        /*0044*/ 	.word	0x00000000
.L_11:


//--------------------- .nv.compat                --------------------------
	.section	.nv.compat,"",@"SHT_CUDA_COMPAT_INFO"
	.align	4
        /*0000*/ 	.byte	0x02, 0x09, 0x00, 0x00, 0x02, 0x02, 0x01, 0x00, 0x02, 0x05, 0x05, 0x00, 0x03, 0x07, 0x01, 0x01
        /*0010*/ 	.byte	0x02, 0x03, 0x00, 0x00, 0x02, 0x06, 0x01, 0x00, 0x04, 0x0b, 0x08, 0x00, 0x09, 0x00, 0x00, 0x00
        /*0020*/ 	.byte	0x00, 0x00, 0x00, 0x00


//--------------------- .nv.info._Z20kernel_non_coalescedPKfPfi --------------------------
	.section	.nv.info._Z20kernel_non_coalescedPKfPfi,"",@"SHT_CUDA_INFO"
	.sectionflags	@""
	.align	4


	//----- nvinfo : EIATTR_CUDA_API_VERSION
	.align		4
        /*0000*/ 	.byte	0x04, 0x37
        /*0002*/ 	.short	(.L_13 - .L_12)
.L_12:
        /*0004*/ 	.word	0x00000082


	//----- nvinfo : EIATTR_KPARAM_INFO
	.align		4
.L_13:
        /*0008*/ 	.byte	0x04, 0x17
        /*000a*/ 	.short	(.L_15 - .L_14)
.L_14:
        /*000c*/ 	.word	0x00000000
        /*0010*/ 	.short	0x0002
        /*0012*/ 	.short	0x0010
        /*0014*/ 	.byte	0x00, 0xf0, 0x11, 0x00


	//----- nvinfo : EIATTR_KPARAM_INFO
	.align		4
.L_15:
        /*0018*/ 	.byte	0x04, 0x17
        /*001a*/ 	.short	(.L_17 - .L_16)
.L_16:
        /*001c*/ 	.word	0x00000000
        /*0020*/ 	.short	0x0001
        /*0022*/ 	.short	0x0008
        /*0024*/ 	.byte	0x00, 0xf5, 0x21, 0x00


	//----- nvinfo : EIATTR_KPARAM_INFO
	.align		4
.L_17:
        /*0028*/ 	.byte	0x04, 0x17
        /*002a*/ 	.short	(.L_19 - .L_18)
.L_18:
        /*002c*/ 	.word	0x00000000
        /*0030*/ 	.short	0x0000
        /*0032*/ 	.short	0x0000
        /*0034*/ 	.byte	0x00, 0xf5, 0x21, 0x00


	//----- nvinfo : EIATTR_SPARSE_MMA_MASK
	.align		4
.L_19:
        /*0038*/ 	.byte	0x03, 0x50
        /*003a*/ 	.short	0x0000


	//----- nvinfo : EIATTR_MAXREG_COUNT
	.align		4
        /*003c*/ 	.byte	0x03, 0x1b
        /*003e*/ 	.short	0x00ff


	//----- nvinfo : EIATTR_NUM_BARRIERS
	.align		4
        /*0040*/ 	.byte	0x02, 0x4c
        /*0042*/ 	.byte	0x01
	.zero		1


	//----- nvinfo : EIATTR_MERCURY_ISA_VERSION
	.align		4
        /*0044*/ 	.byte	0x03, 0x5f
        /*0046*/ 	.short	0x0101


	//----- nvinfo : EIATTR_VRC_CTA_INIT_COUNT
	.align		4
        /*0048*/ 	.byte	0x02, 0x4a
	.zero		1
	.zero		1


	//----- nvinfo : EIATTR_EXIT_INSTR_OFFSETS
	.align		4
        /*004c*/ 	.byte	0x04, 0x1c
        /*004e*/ 	.short	(.L_21 - .L_20)


	//   ....[0]....
.L_20:
        /*0050*/ 	.word	0x000000a0


	//   ....[1]....
        /*0054*/ 	.word	0x000029a0


	//----- nvinfo : EIATTR_CBANK_PARAM_SIZE
	.align		4
.L_21:
        /*0058*/ 	.byte	0x03, 0x19
        /*005a*/ 	.short	0x0014


	//----- nvinfo : EIATTR_PARAM_CBANK
	.align		4
        /*005c*/ 	.byte	0x04, 0x0a
        /*005e*/ 	.short	(.L_23 - .L_22)
	.align		4
.L_22:
        /*0060*/ 	.word	index@(.nv.constant0._Z20kernel_non_coalescedPKfPfi)
        /*0064*/ 	.short	0x0380
        /*0066*/ 	.short	0x0014


	//----- nvinfo : EIATTR_SW_WAR
	.align		4
.L_23:
        /*0068*/ 	.byte	0x04, 0x36
        /*006a*/ 	.short	(.L_25 - .L_24)
.L_24:
        /*006c*/ 	.word	0x00000008
.L_25:


//--------------------- .nv.info._Z16kernel_coalescedPKfPfi --------------------------
	.section	.nv.info._Z16kernel_coalescedPKfPfi,"",@"SHT_CUDA_INFO"
	.sectionflags	@""
	.align	4


	//----- nvinfo : EIATTR_CUDA_API_VERSION
	.align		4
        /*0000*/ 	.byte	0x04, 0x37
        /*0002*/ 	.short	(.L_27 - .L_26)
.L_26:
        /*0004*/ 	.word	0x00000082


	//----- nvinfo : EIATTR_KPARAM_INFO
	.align		4
.L_27:
        /*0008*/ 	.byte	0x04, 0x17
        /*000a*/ 	.short	(.L_29 - .L_28)
.L_28:
        /*000c*/ 	.word	0x00000000
        /*0010*/ 	.short	0x0002
        /*0012*/ 	.short	0x0010
        /*0014*/ 	.byte	0x00, 0xf0, 0x11, 0x00


	//----- nvinfo : EIATTR_KPARAM_INFO
	.align		4
.L_29:
        /*0018*/ 	.byte	0x04, 0x17
        /*001a*/ 	.short	(.L_31 - .L_30)
.L_30:
        /*001c*/ 	.word	0x00000000
        /*0020*/ 	.short	0x0001
        /*0022*/ 	.short	0x0008
        /*0024*/ 	.byte	0x00, 0xf5, 0x21, 0x00


	//----- nvinfo : EIATTR_KPARAM_INFO
	.align		4
.L_31:
        /*0028*/ 	.byte	0x04, 0x17
        /*002a*/ 	.short	(.L_33 - .L_32)
.L_32:
        /*002c*/ 	.word	0x00000000
        /*0030*/ 	.short	0x0000
        /*0032*/ 	.short	0x0000
        /*0034*/ 	.byte	0x00, 0xf5, 0x21, 0x00


	//----- nvinfo : EIATTR_SPARSE_MMA_MASK
	.align		4
.L_33:
        /*0038*/ 	.byte	0x03, 0x50
        /*003a*/ 	.short	0x0000


	//----- nvinfo : EIATTR_MAXREG_COUNT
	.align		4
        /*003c*/ 	.byte	0x03, 0x1b
        /*003e*/ 	.short	0x00ff


	//----- nvinfo : EIATTR_NUM_BARRIERS
	.align		4
        /*0040*/ 	.byte	0x02, 0x4c
        /*0042*/ 	.byte	0x01
	.zero		1


	//----- nvinfo : EIATTR_MERCURY_ISA_VERSION
	.align		4
        /*0044*/ 	.byte	0x03, 0x5f
        /*0046*/ 	.short	0x0101


	//----- nvinfo : EIATTR_VRC_CTA_INIT_COUNT
	.align		4
        /*0048*/ 	.byte	0x02, 0x4a
	.zero		1
	.zero		1


	//----- nvinfo : EIATTR_EXIT_INSTR_OFFSETS
	.align		4
        /*004c*/ 	.byte	0x04, 0x1c
        /*004e*/ 	.short	(.L_35 - .L_34)


	//   ....[0]....
.L_34:
        /*0050*/ 	.word	0x000000a0


	//   ....[1]....
        /*0054*/ 	.word	0x00002980


	//----- nvinfo : EIATTR_CBANK_PARAM_SIZE
	.align		4
.L_35:
        /*0058*/ 	.byte	0x03, 0x19
        /*005a*/ 	.short	0x0014


	//----- nvinfo : EIATTR_PARAM_CBANK
	.align		4
        /*005c*/ 	.byte	0x04, 0x0a
        /*005e*/ 	.short	(.L_37 - .L_36)
	.align		4
.L_36:
        /*0060*/ 	.word	index@(.nv.constant0._Z16kernel_coalescedPKfPfi)
        /*0064*/ 	.short	0x0380
        /*0066*/ 	.short	0x0014


	//----- nvinfo : EIATTR_SW_WAR
	.align		4
.L_37:
        /*0068*/ 	.byte	0x04, 0x36
        /*006a*/ 	.short	(.L_39 - .L_38)
.L_38:
        /*006c*/ 	.word	0x00000008
.L_39:


//--------------------- .nv.callgraph             --------------------------
	.section	.nv.callgraph,"",@"SHT_CUDA_CALLGRAPH"
	.align	4
	.sectionentsize	8
	.align		4
        /*0000*/ 	.word	0x00000000
	.align		4
        /*0004*/ 	.word	0xffffffff
	.align		4
        /*0008*/ 	.word	0x00000000
	.align		4
        /*000c*/ 	.word	0xfffffffe
	.align		4
        /*0010*/ 	.word	0x00000000
	.align		4
        /*0014*/ 	.word	0xfffffffd
	.align		4
        /*0018*/ 	.word	0x00000000
	.align		4
        /*001c*/ 	.word	0xfffffffc


//--------------------- .text._Z20kernel_non_coalescedPKfPfi --------------------------
	.section	.text._Z20kernel_non_coalescedPKfPfi,"ax",@progbits
	.align	128
        .global         _Z20kernel_non_coalescedPKfPfi
        .type           _Z20kernel_non_coalescedPKfPfi,@function
        .size           _Z20kernel_non_coalescedPKfPfi,(.L_x_2 - _Z20kernel_non_coalescedPKfPfi)
        .other          _Z20kernel_non_coalescedPKfPfi,@"STO_CUDA_ENTRY STV_DEFAULT"
_Z20kernel_non_coalescedPKfPfi:
.text._Z20kernel_non_coalescedPKfPfi:
[----:B------:R-:W-:Y:S01]  /*0000*/  LDC R1, c[0x0][0x37c] ;  /* 0x0000df00ff017b82 */ /* 0x000fe20000000800 */
[----:B------:R-:W0:Y:S01]  /*0010*/  S2R R2, SR_CTAID.X ;  /* 0x0000000000027919 */ /* 0x000e220000002500 */
[----:B------:R-:W1:Y:S01]  /*0020*/  LDCU UR8, c[0x0][0x390] ;  /* 0x00007200ff0877ac */ /* 0x000e620008000800 */
[----:B------:R-:W0:Y:S01]  /*0030*/  S2R R0, SR_TID.X ;  /* 0x0000000000007919 */ /* 0x000e220000002100 */
[----:B------:R-:W2:Y:S01]  /*0040*/  S2R R3, SR_CTAID.Y ;  /* 0x0000000000037919 */ /* 0x000ea20000002600 */
[----:B------:R-:W2:Y:S01]  /*0050*/  S2R R8, SR_TID.Y ;  /* 0x0000000000087919 */ /* 0x000ea20000002200 */
[----:B0-----:R-:W-:Y:S02]  /*0060*/  LEA R2, R2, R0, 0x5 ;  /* 0x0000000002027211 */ /* 0x001fe400078e28ff */
[----:B--2---:R-:W-:-:S04]  /*0070*/  LEA R3, R3, R8, 0x5 ;  /* 0x0000000803037211 */ /* 0x004fc800078e28ff */
[----:B------:R-:W-:-:S04]  /*0080*/  VIMNMX R4, PT, PT, R2, R3, !PT ;  /* 0x0000000302047248 */ /* 0x000fc80007fe0100 */
[----:B-1----:R-:W-:-:S13]  /*0090*/  ISETP.GE.AND P0, PT, R4, UR8, PT ;  /* 0x0000000804007c0c */ /* 0x002fda000bf06270 */
[----:B------:R-:W-:Y:S05]  /*00a0*/  @P0 EXIT ;  /* 0x000000000000094d */ /* 0x000fea0003800000 */
[----:B------:R-:W0:Y:S01]  /*00b0*/  LDC.64 R4, c[0x0][0x380] ;  /* 0x0000e000ff047b82 */ /* 0x000e220000000a00 */
[----:B------:R-:W1:Y:S01]  /*00c0*/  LDCU.64 UR6, c[0x0][0x358] ;  /* 0x00006b00ff0677ac */ /* 0x000e620008000a00 */
[----:B------:R-:W-:-:S04]  /*00d0*/  IMAD R7, R2, UR8, R3 ;  /* 0x0000000802077c24 */ /* 0x000fc8000f8e0203 */
[----:B0-----:R-:W-:-:S05]  /*00e0*/  IMAD.WIDE R4, R7, 0x4, R4 ;  /* 0x0000000407047825 */ /* 0x001fca00078e0204 */
[----:B-1----:R-:W2:Y:S01]  /*00f0*/  LDG.E.CONSTANT R6, desc[UR6][R4.64] ;  /* 0x0000000604067981 */ /* 0x002ea2000c1e9900 */
[----:B------:R-:W0:Y:S01]  /*0100*/  S2UR UR5, SR_CgaCtaId ;  /* 0x00000000000579c3 */ /* 0x000e220000008800 */
[----:B------:R-:W-:Y:S02]  /*0110*/  UMOV UR4, 0x400 ;  /* 0x0000040000047882 */ /* 0x000fe40000000000 */
[----:B0-----:R-:W-:-:S06]  /*0120*/  ULEA UR4, UR5, UR4, 0x18 ;  /* 0x0000000405047291 */ /* 0x001fcc000f8ec0ff */
[----:B------:R-:W-:-:S04]  /*0130*/  LEA R7, R8, UR4, 0x7 ;  /* 0x0000000408077c11 */ /* 0x000fc8000f8e38ff */
[----:B------:R-:W-:Y:S01]  /*0140*/  LEA R7, R0, R7, 0x2 ;  /* 0x0000000700077211 */ /* 0x000fe200078e10ff */
[----:B------:R-:W0:Y:S02]  /*0150*/  LDCU UR4, c[0x0][0x390] ;  /* 0x00007200ff0477ac */ /* 0x000e240008000800 */
[----:B0-----:R-:W-:Y:S02]  /*0160*/  IMAD R3, R3, UR4, R2 ;  /* 0x0000000403037c24 */ /* 0x001fe4000f8e0202 */
[----:B--2---:R-:W-:Y:S01]  /*0170*/  STS [R7], R6 ;  /* 0x0000000607007388 */ /* 0x004fe20000000800 */
[----:B------:R-:W-:Y:S06]  /*0180*/  BAR.SYNC.DEFER_BLOCKING 0x0 ;  /* 0x0000000000007b1d */ /* 0x000fec0000010000 */
[----:B------:R-:W0:Y:S02]  /*0190*/  LDS R0, [R7] ;  /* 0x0000000007007984 */ /* 0x000e240000000800 */
[----:B------:R-:W-:Y:S06]  /*01a0*/  BAR.SYNC.DEFER_BLOCKING 0x0 ;  /* 0x0000000000007b1d */ /* 0x000fec0000010000 */
[----:B------:R-:W-:Y:S02]  /*01b0*/  STS [R7], R6 ;  /* 0x0000000607007388 */ /* 0x000fe40000000800 */
[----:B------:R-:W-:Y:S01]  /*01c0*/  BAR.SYNC.DEFER_BLOCKING 0x0 ;  /* 0x0000000000007b1d */ /* 0x000fe20000010000 */
[----:B0-----:R-:W-:-:S05]  /*01d0*/  FFMA R0, R0, 1.0000009536743164062, RZ ;  /* 0x3f80000800007823 */ /* 0x001fca00000000ff */
[----:B------:R-:W0:Y:S02]  /*01e0*/  LDS R5, [R7] ;  /* 0x0000000007057984 */ /* 0x000e240000000800 */
[----:B------:R-:W-:Y:S06]  /*01f0*/  BAR.SYNC.DEFER_BLOCKING 0x0 ;  /* 0x0000000000007b1d */ /* 0x000fec0000010000 */
[----:B------:R-:W-:Y:S02]  /*0200*/  STS [R7], R6 ;  /* 0x0000000607007388 */ /* 0x000fe40000000800 */
[----:B------:R-:W-:Y:S01]  /*0210*/  BAR.SYNC.DEFER_BLOCKING 0x0 ;  /* 0x0000000000007b1d */ /* 0x000fe20000010000 */
[----:B0-----:R-:W-:-:S05]  /*0220*/  FFMA R0, R5, 1.0000009536743164062, R0 ;  /* 0x3f80000805007823 */ /* 0x001fca0000000000 */
        /* <DEDUP_REMOVED lines=584> */
[----:B0-----:R-:W-:-:S07]  /*26b0*/  FFMA R0, R5, 1.0000009536743164062, R0 ;  /* 0x3f80000805007823 */ /* 0x001fce0000000000 */
[----:B------:R-:W0:Y:S01]  /*26c0*/  LDC.64 R4, c[0x0][0x388] ;  /* 0x0000e200ff047b82 */ /* 0x000e220000000a00 */
[----:B------:R-:W1:Y:S07]  /*26d0*/  LDS R9, [R7] ;  /* 0x0000000007097984 */ /* 0x000e6e0000000800 */
[----:B------:R-:W-:Y:S01]  /*26e0*/  BAR.SYNC.DEFER_BLOCKING 0x0 ;  /* 0x0000000000007b1d */ /* 0x000fe20000010000 */
[----:B0-----:R-:W-:-:S05]  /*26f0*/  IMAD.WIDE R4, R3, 0x4, R4 ;  /* 0x0000000403047825 */ /* 0x001fca00078e0204 */
[----:B------:R-:W-:Y:S02]  /*2700*/  STS [R7], R6 ;  /* 0x0000000607007388 */ /* 0x000fe40000000800 */
[----:B------:R-:W-:Y:S01]  /*2710*/  BAR.SYNC.DEFER_BLOCKING 0x0 ;  /* 0x0000000000007b1d */ /* 0x000fe20000010000 */
[----:B-1----:R-:W-:-:S05]  /*2720*/  FFMA R0, R9, 1.0000009536743164062, R0 ;  /* 0x3f80000809007823 */ /* 0x002fca0000000000 */
        /* <DEDUP_REMOVED lines=36> */
[----:B0-----:R-:W-:Y:S01]  /*2970*/  FFMA R25, R25, 1.0000009536743164062, R0 ;  /* 0x3f80000819197823 */ /* 0x001fe20000000000 */
[----:B------:R-:W-:Y:S06]  /*2980*/  BAR.SYNC.DEFER_BLOCKING 0x0 ;  /* 0x0000000000007b1d */ /* 0x000fec0000010000 */
[----:B------:R-:W-:Y:S01]  /*2990*/  STG.E desc[UR6][R4.64], R25 ;  /* 0x0000001904007986 */ /* 0x000fe2000c101906 */
[----:B------:R-:W-:Y:S05]  /*29a0*/  EXIT ;  /* 0x000000000000794d */ /* 0x000fea0003800000 */
.L_x_0:
[----:B------:R-:W-:-:S00]  /*29b0*/  BRA `(.L_x_0) ;  /* 0xfffffffc00fc7947 */ /* 0x000fc0000383ffff */
[----:B------:R-:W-:-:S00]  /*29c0*/  NOP ;  /* 0x0000000000007918 */ /* 0x000fc00000000000 */
        /* <DEDUP_REMOVED lines=11> */
.L_x_2:


//--------------------- .text._Z16kernel_coalescedPKfPfi --------------------------
	.section	.text._Z16kernel_coalescedPKfPfi,"ax",@progbits
	.align	128
        .global         _Z16kernel_coalescedPKfPfi
        .type           _Z16kernel_coalescedPKfPfi,@function
        .size           _Z16kernel_coalescedPKfPfi,(.L_x_3 - _Z16kernel_coalescedPKfPfi)
        .other          _Z16kernel_coalescedPKfPfi,@"STO_CUDA_ENTRY STV_DEFAULT"
_Z16kernel_coalescedPKfPfi:
.text._Z16kernel_coalescedPKfPfi:
        /* <DEDUP_REMOVED lines=20> */
[----:B------:R-:W-:-:S05]  /*0140*/  LEA R6, R7, R6, 0x2 ;  /* 0x0000000607067211 */ /* 0x000fca00078e10ff */
        /* <DEDUP_REMOVED lines=644> */
.L_x_1:
        /* <DEDUP_REMOVED lines=15> */
.L_x_3:


//--------------------- .nv.shared._Z20kernel_non_coalescedPKfPfi --------------------------
	.section	.nv.shared._Z20kernel_non_coalescedPKfPfi,"aw",@nobits
	.sectionflags	@""
	.align	4
.nv.shared._Z20kernel_non_coalescedPKfPfi:
	.zero		5120


//--------------------- .nv.shared.reserved.0     --------------------------
	.section	.nv.shared.reserved.0,"aw",@nobits
	.weak		__nv_reservedSMEM_offset_0_alias
	.size		__nv_reservedSMEM_offset_0_alias, 0, 64
	.other		__nv_reservedSMEM_offset_0_alias,@"STO_CUDA_RESERVED_SHARED STV_DEFAULT"
__nv_reservedSMEM_offset_0_alias:
	.zero		0
	.zero		64


//--------------------- .nv.shared._Z16kernel_coalescedPKfPfi --------------------------
	.section	.nv.shared._Z16kernel_coalescedPKfPfi,"aw",@nobits
	.sectionflags	@""
	.align	4
.nv.shared._Z16kernel_coalescedPKfPfi:
	.zero		5120


//--------------------- .nv.constant0._Z20kernel_non_coalescedPKfPfi --------------------------
	.section	.nv.constant0._Z20kernel_non_coalescedPKfPfi,"a",@progbits
	.sectionflags	@""
	.align	4
.nv.constant0._Z20kernel_non_coalescedPKfPfi:
	.zero		916


//--------------------- .nv.constant0._Z16kernel_coalescedPKfPfi --------------------------
	.section	.nv.constant0._Z16kernel_coalescedPKfPfi,"a",@progbits
	.sectionflags	@""
	.align	4
.nv.constant0._Z16kernel_coalescedPKfPfi:
	.zero		916


//--------------------- SYMBOLS --------------------------

	.type		.nv.reservedSmem.offset0,@object
	.size		.nv.reservedSmem.offset0,0x4
	.type		.nv.reservedSmem.cap,@object
	.size		.nv.reservedSmem.cap,0x4
